//
// Generated by NVIDIA NVVM Compiler
//
// Compiler Build ID: CL-36424714
// Cuda compilation tools, release 13.0, V13.0.88
// Based on NVVM 20.0.0
//

.version 9.0
.target sm_100
.address_size 64

	// .globl	_Z11prefix_scanPfS_S_j
// _ZZ11prefix_scanPfS_S_jE2XY has been demoted

.visible .entry _Z11prefix_scanPfS_S_j(
	.param .u64 .ptr .align 1 _Z11prefix_scanPfS_S_j_param_0,
	.param .u64 .ptr .align 1 _Z11prefix_scanPfS_S_j_param_1,
	.param .u64 .ptr .align 1 _Z11prefix_scanPfS_S_j_param_2,
	.param .u32 _Z11prefix_scanPfS_S_j_param_3
)
{
	.reg .pred 	%p<27>;
	.reg .b32 	%r<68>;
	.reg .b32 	%f<63>;
	.reg .b64 	%rd<17>;
	// demoted variable
	.shared .align 4 .b8 _ZZ11prefix_scanPfS_S_jE2XY[4096];
	ld.param.u64 	%rd4, [_Z11prefix_scanPfS_S_j_param_0];
	ld.param.u64 	%rd5, [_Z11prefix_scanPfS_S_j_param_1];
	ld.param.u64 	%rd3, [_Z11prefix_scanPfS_S_j_param_2];
	ld.param.u32 	%r10, [_Z11prefix_scanPfS_S_j_param_3];
	cvta.to.global.u64 	%rd1, %rd4;
	cvta.to.global.u64 	%rd2, %rd5;
	mov.u32 	%r1, %ctaid.x;
	mov.u32 	%r2, %ntid.x;
	mul.lo.s32 	%r11, %r1, %r2;
	shl.b32 	%r12, %r11, 1;
	mov.u32 	%r3, %tid.x;
	add.s32 	%r4, %r12, %r3;
	setp.ge.u32 	%p1, %r4, %r10;
	shl.b32 	%r13, %r3, 2;
	mov.u32 	%r14, _ZZ11prefix_scanPfS_S_jE2XY;
	add.s32 	%r5, %r14, %r13;
	@%p1 bra 	$L__BB0_2;
	mul.wide.s32 	%rd6, %r4, 4;
	add.s64 	%rd7, %rd2, %rd6;
	ld.global.f32 	%f1, [%rd7];
	st.shared.f32 	[%r5], %f1;
	bra.uni 	$L__BB0_3;
$L__BB0_2:
	mov.b32 	%r15, 0;
	st.shared.u32 	[%r5], %r15;
$L__BB0_3:
	add.s32 	%r6, %r4, %r2;
	setp.ge.u32 	%p2, %r6, %r10;
	shl.b32 	%r16, %r2, 2;
	add.s32 	%r7, %r5, %r16;
	@%p2 bra 	$L__BB0_5;
	mul.wide.u32 	%rd8, %r6, 4;
	add.s64 	%rd9, %rd2, %rd8;
	ld.global.f32 	%f2, [%rd9];
	st.shared.f32 	[%r7], %f2;
	bra.uni 	$L__BB0_6;
$L__BB0_5:
	mov.b32 	%r17, 0;
	st.shared.u32 	[%r7], %r17;
$L__BB0_6:
	bar.sync 	0;
	add.s32 	%r8, %r3, 1;
	setp.gt.u32 	%p3, %r3, 511;
	@%p3 bra 	$L__BB0_8;
	shl.b32 	%r18, %r8, 3;
	add.s32 	%r20, %r14, %r18;
	ld.shared.f32 	%f3, [%r20+-8];
	ld.shared.f32 	%f4, [%r20+-4];
	add.f32 	%f5, %f3, %f4;
	st.shared.f32 	[%r20+-4], %f5;
$L__BB0_8:
	bar.sync 	0;
	setp.gt.u32 	%p4, %r3, 255;
	@%p4 bra 	$L__BB0_10;
	shl.b32 	%r21, %r8, 4;
	add.s32 	%r23, %r14, %r21;
	ld.shared.f32 	%f6, [%r23+-12];
	ld.shared.f32 	%f7, [%r23+-4];
	add.f32 	%f8, %f6, %f7;
	st.shared.f32 	[%r23+-4], %f8;
$L__BB0_10:
	bar.sync 	0;
	setp.gt.u32 	%p5, %r3, 127;
	@%p5 bra 	$L__BB0_12;
	shl.b32 	%r24, %r8, 5;
	add.s32 	%r26, %r14, %r24;
	ld.shared.f32 	%f9, [%r26+-20];
	ld.shared.f32 	%f10, [%r26+-4];
	add.f32 	%f11, %f9, %f10;
	st.shared.f32 	[%r26+-4], %f11;
$L__BB0_12:
	bar.sync 	0;
	setp.gt.u32 	%p6, %r3, 63;
	@%p6 bra 	$L__BB0_14;
	shl.b32 	%r27, %r8, 6;
	add.s32 	%r29, %r14, %r27;
	ld.shared.f32 	%f12, [%r29+-36];
	ld.shared.f32 	%f13, [%r29+-4];
	add.f32 	%f14, %f12, %f13;
	st.shared.f32 	[%r29+-4], %f14;
$L__BB0_14:
	bar.sync 	0;
	setp.gt.u32 	%p7, %r3, 31;
	@%p7 bra 	$L__BB0_16;
	shl.b32 	%r30, %r8, 7;
	add.s32 	%r32, %r14, %r30;
	ld.shared.f32 	%f15, [%r32+-68];
	ld.shared.f32 	%f16, [%r32+-4];
	add.f32 	%f17, %f15, %f16;
	st.shared.f32 	[%r32+-4], %f17;
$L__BB0_16:
	bar.sync 	0;
	setp.gt.u32 	%p8, %r3, 15;
	@%p8 bra 	$L__BB0_18;
	shl.b32 	%r33, %r8, 8;
	add.s32 	%r35, %r14, %r33;
	ld.shared.f32 	%f18, [%r35+-132];
	ld.shared.f32 	%f19, [%r35+-4];
	add.f32 	%f20, %f18, %f19;
	st.shared.f32 	[%r35+-4], %f20;
$L__BB0_18:
	bar.sync 	0;
	setp.gt.u32 	%p9, %r3, 7;
	@%p9 bra 	$L__BB0_20;
	shl.b32 	%r36, %r8, 9;
	add.s32 	%r38, %r14, %r36;
	ld.shared.f32 	%f21, [%r38+-260];
	ld.shared.f32 	%f22, [%r38+-4];
	add.f32 	%f23, %f21, %f22;
	st.shared.f32 	[%r38+-4], %f23;
$L__BB0_20:
	bar.sync 	0;
	setp.gt.u32 	%p10, %r3, 3;
	@%p10 bra 	$L__BB0_22;
	shl.b32 	%r39, %r8, 10;
	add.s32 	%r41, %r14, %r39;
	ld.shared.f32 	%f24, [%r41+-516];
	ld.shared.f32 	%f25, [%r41+-4];
	add.f32 	%f26, %f24, %f25;
	st.shared.f32 	[%r41+-4], %f26;
$L__BB0_22:
	bar.sync 	0;
	setp.gt.u32 	%p11, %r3, 1;
	@%p11 bra 	$L__BB0_24;
	shl.b32 	%r42, %r8, 11;
	add.s32 	%r44, %r14, %r42;
	ld.shared.f32 	%f27, [%r44+-1028];
	ld.shared.f32 	%f28, [%r44+-4];
	add.f32 	%f29, %f27, %f28;
	st.shared.f32 	[%r44+-4], %f29;
$L__BB0_24:
	bar.sync 	0;
	setp.ne.s32 	%p12, %r3, 0;
	@%p12 bra 	$L__BB0_26;
	ld.shared.f32 	%f30, [_ZZ11prefix_scanPfS_S_jE2XY+2044];
	ld.shared.f32 	%f31, [_ZZ11prefix_scanPfS_S_jE2XY+4092];
	add.f32 	%f32, %f30, %f31;
	st.shared.f32 	[_ZZ11prefix_scanPfS_S_jE2XY+4092], %f32;
$L__BB0_26:
	setp.ne.s32 	%p13, %r3, 0;
	bar.sync 	0;
	shl.b32 	%r9, %r8, 1;
	bar.sync 	0;
	@%p13 bra 	$L__BB0_28;
	ld.shared.f32 	%f33, [_ZZ11prefix_scanPfS_S_jE2XY+2044];
	ld.shared.f32 	%f34, [_ZZ11prefix_scanPfS_S_jE2XY+3068];
	add.f32 	%f35, %f33, %f34;
	st.shared.f32 	[_ZZ11prefix_scanPfS_S_jE2XY+3068], %f35;
$L__BB0_28:
	bar.sync 	0;
	setp.gt.u32 	%p14, %r3, 2;
	@%p14 bra 	$L__BB0_30;
	shl.b32 	%r45, %r9, 9;
	add.s32 	%r47, %r14, %r45;
	ld.shared.f32 	%f36, [%r47+-4];
	ld.shared.f32 	%f37, [%r47+508];
	add.f32 	%f38, %f36, %f37;
	st.shared.f32 	[%r47+508], %f38;
$L__BB0_30:
	bar.sync 	0;
	setp.gt.u32 	%p15, %r3, 6;
	@%p15 bra 	$L__BB0_32;
	shl.b32 	%r48, %r9, 8;
	add.s32 	%r50, %r14, %r48;
	ld.shared.f32 	%f39, [%r50+-4];
	ld.shared.f32 	%f40, [%r50+252];
	add.f32 	%f41, %f39, %f40;
	st.shared.f32 	[%r50+252], %f41;
$L__BB0_32:
	bar.sync 	0;
	setp.gt.u32 	%p16, %r3, 14;
	@%p16 bra 	$L__BB0_34;
	shl.b32 	%r51, %r9, 7;
	add.s32 	%r53, %r14, %r51;
	ld.shared.f32 	%f42, [%r53+-4];
	ld.shared.f32 	%f43, [%r53+124];
	add.f32 	%f44, %f42, %f43;
	st.shared.f32 	[%r53+124], %f44;
$L__BB0_34:
	bar.sync 	0;
	setp.gt.u32 	%p17, %r3, 30;
	@%p17 bra 	$L__BB0_36;
	shl.b32 	%r54, %r9, 6;
	add.s32 	%r56, %r14, %r54;
	ld.shared.f32 	%f45, [%r56+-4];
	ld.shared.f32 	%f46, [%r56+60];
	add.f32 	%f47, %f45, %f46;
	st.shared.f32 	[%r56+60], %f47;
$L__BB0_36:
	bar.sync 	0;
	setp.gt.u32 	%p18, %r3, 62;
	@%p18 bra 	$L__BB0_38;
	shl.b32 	%r57, %r9, 5;
	add.s32 	%r59, %r14, %r57;
	ld.shared.f32 	%f48, [%r59+-4];
	ld.shared.f32 	%f49, [%r59+28];
	add.f32 	%f50, %f48, %f49;
	st.shared.f32 	[%r59+28], %f50;
$L__BB0_38:
	bar.sync 	0;
	setp.gt.u32 	%p19, %r3, 126;
	@%p19 bra 	$L__BB0_40;
	shl.b32 	%r60, %r9, 4;
	add.s32 	%r62, %r14, %r60;
	ld.shared.f32 	%f51, [%r62+-4];
	ld.shared.f32 	%f52, [%r62+12];
	add.f32 	%f53, %f51, %f52;
	st.shared.f32 	[%r62+12], %f53;
$L__BB0_40:
	bar.sync 	0;
	setp.gt.u32 	%p20, %r3, 254;
	@%p20 bra 	$L__BB0_42;
	shl.b32 	%r63, %r9, 3;
	add.s32 	%r65, %r14, %r63;
	ld.shared.f32 	%f54, [%r65+-4];
	ld.shared.f32 	%f55, [%r65+4];
	add.f32 	%f56, %f54, %f55;
	st.shared.f32 	[%r65+4], %f56;
$L__BB0_42:
	bar.sync 	0;
	setp.gt.u32 	%p21, %r3, 510;
	@%p21 bra 	$L__BB0_44;
	add.s32 	%r67, %r5, %r13;
	ld.shared.f32 	%f57, [%r67+4];
	ld.shared.f32 	%f58, [%r67+8];
	add.f32 	%f59, %f57, %f58;
	st.shared.f32 	[%r67+8], %f59;
$L__BB0_44:
	setp.ge.u32 	%p22, %r4, %r10;
	bar.sync 	0;
	@%p22 bra 	$L__BB0_46;
	ld.shared.f32 	%f60, [%r5];
	mul.wide.s32 	%rd10, %r4, 4;
	add.s64 	%rd11, %rd1, %rd10;
	st.global.f32 	[%rd11], %f60;
$L__BB0_46:
	setp.ge.u32 	%p23, %r6, %r10;
	@%p23 bra 	$L__BB0_48;
	ld.shared.f32 	%f61, [%r7];
	mul.wide.u32 	%rd12, %r6, 4;
	add.s64 	%rd13, %rd1, %rd12;
	st.global.f32 	[%rd13], %f61;
$L__BB0_48:
	setp.ne.s32 	%p24, %r3, 0;
	setp.eq.s64 	%p25, %rd3, 0;
	or.pred  	%p26, %p24, %p25;
	@%p26 bra 	$L__BB0_50;
	ld.shared.f32 	%f62, [_ZZ11prefix_scanPfS_S_jE2XY+4092];
	cvta.to.global.u64 	%rd14, %rd3;
	mul.wide.u32 	%rd15, %r1, 4;
	add.s64 	%rd16, %rd14, %rd15;
	st.global.f32 	[%rd16], %f62;
$L__BB0_50:
	ret;

}
	// .globl	_Z11addAuxArrayPfS_j
.visible .entry _Z11addAuxArrayPfS_j(
	.param .u64 .ptr .align 1 _Z11addAuxArrayPfS_j_param_0,
	.param .u64 .ptr .align 1 _Z11addAuxArrayPfS_j_param_1,
	.param .u32 _Z11addAuxArrayPfS_j_param_2
)
{
	.reg .pred 	%p<4>;
	.reg .b32 	%r<10>;
	.reg .b32 	%f<7>;
	.reg .b64 	%rd<11>;

	ld.param.u64 	%rd4, [_Z11addAuxArrayPfS_j_param_0];
	ld.param.u64 	%rd3, [_Z11addAuxArrayPfS_j_param_1];
	ld.param.u32 	%r5, [_Z11addAuxArrayPfS_j_param_2];
	cvta.to.global.u64 	%rd1, %rd4;
	mov.u32 	%r1, %ctaid.x;
	mov.u32 	%r2, %ntid.x;
	setp.eq.s32 	%p1, %r1, 0;
	@%p1 bra 	$L__BB1_5;
	mov.u32 	%r6, %tid.x;
	cvta.to.global.u64 	%rd5, %rd3;
	mul.lo.s32 	%r7, %r1, %r2;
	shl.b32 	%r8, %r7, 1;
	add.s32 	%r3, %r8, %r6;
	setp.ge.u32 	%p2, %r3, %r5;
	add.s32 	%r9, %r1, -1;
	mul.wide.u32 	%rd6, %r9, 4;
	add.s64 	%rd2, %rd5, %rd6;
	@%p2 bra 	$L__BB1_3;
	ld.global.f32 	%f1, [%rd2];
	mul.wide.s32 	%rd7, %r3, 4;
	add.s64 	%rd8, %rd1, %rd7;
	ld.global.f32 	%f2, [%rd8];
	add.f32 	%f3, %f1, %f2;
	st.global.f32 	[%rd8], %f3;
$L__BB1_3:
	add.s32 	%r4, %r3, %r2;
	setp.ge.u32 	%p3, %r4, %r5;
	@%p3 bra 	$L__BB1_5;
	ld.global.f32 	%f4, [%rd2];
	mul.wide.u32 	%rd9, %r4, 4;
	add.s64 	%rd10, %rd1, %rd9;
	ld.global.f32 	%f5, [%rd10];
	add.f32 	%f6, %f4, %f5;
	st.global.f32 	[%rd10], %f6;
$L__BB1_5:
	ret;

}


// ===== COMPILED SASS (sm_100) =====

	.target	sm_100

	.elftype	@"ET_EXEC"


//--------------------- .note.nv.tkinfo           --------------------------
	.section	.note.nv.tkinfo,"",@"SHT_NOTE"
	.sectionflags	@"SHF_NOTE_NV_TKINFO"
	.tkinfo
        /*0018*/ 	.word	0x00000002
        /*0030*/ 	.string	""
        /*0030*/ 	.string	"ptxas"
        /*0030*/ 	.string	"Cuda compilation tools, release 13.0, V13.0.88"
        /*0030*/ 	.string	"Build cuda_13.0.r13.0/compiler.36424714_0"
        /*0030*/ 	.string	"-arch sm_100 -m 64 "



//--------------------- .note.nv.cuinfo           --------------------------
	.section	.note.nv.cuinfo,"",@"SHT_NOTE"
	.sectionflags	@"SHF_NOTE_NV_CUINFO"
        /*0018*/ 	.short	0x0002
        /*001a*/ 	.short	0x0064
        /*001c*/ 	.short	0x0082
	.zero		2


//--------------------- .nv.info                  --------------------------
	.section	.nv.info,"",@"SHT_CUDA_INFO"
	.align	4


	//----- nvinfo : EIATTR_REGCOUNT
	.align		4
        /*0000*/ 	.byte	0x04, 0x2f
        /*0002*/ 	.short	(.L_1 - .L_0)
	.align		4
.L_0:
        /*0004*/ 	.word	index@(_Z11prefix_scanPfS_S_j)
        /*0008*/ 	.word	0x00000012


	//----- nvinfo : EIATTR_FRAME_SIZE
	.align		4
.L_1:
        /*000c*/ 	.byte	0x04, 0x11
        /*000e*/ 	.short	(.L_3 - .L_2)
	.align		4
.L_2:
        /*0010*/ 	.word	index@(_Z11prefix_scanPfS_S_j)
        /*0014*/ 	.word	0x00000000


	//----- nvinfo : EIATTR_REGCOUNT
	.align		4
.L_3:
        /*0018*/ 	.byte	0x04, 0x2f
        /*001a*/ 	.short	(.L_5 - .L_4)
	.align		4
.L_4:
        /*001c*/ 	.word	index@(_Z11addAuxArrayPfS_j)
        /*0020*/ 	.word	0x0000000c


	//----- nvinfo : EIATTR_FRAME_SIZE
	.align		4
.L_5:
        /*0024*/ 	.byte	0x04, 0x11
        /*0026*/ 	.short	(.L_7 - .L_6)
	.align		4
.L_6:
        /*0028*/ 	.word	index@(_Z11addAuxArrayPfS_j)
        /*002c*/ 	.word	0x00000000


	//----- nvinfo : EIATTR_MIN_STACK_SIZE
	.align		4
.L_7:
        /*0030*/ 	.byte	0x04, 0x12
        /*0032*/ 	.short	(.L_9 - .L_8)
	.align		4
.L_8:
        /*0034*/ 	.word	index@(_Z11addAuxArrayPfS_j)
        /*0038*/ 	.word	0x00000000


	//----- nvinfo : EIATTR_MIN_STACK_SIZE
	.align		4
.L_9:
        /*003c*/ 	.byte	0x04, 0x12
        /*003e*/ 	.short	(.L_11 - .L_10)
	.align		4
.L_10:
        /*0040*/ 	.word	index@(_Z11prefix_scanPfS_S_j)
        /*0044*/ 	.word	0x00000000
.L_11:


//--------------------- .nv.compat                --------------------------
	.section	.nv.compat,"",@"SHT_CUDA_COMPAT_INFO"
	.align	4
        /*0000*/ 	.byte	0x02, 0x09, 0x00, 0x00, 0x02, 0x02, 0x01, 0x00, 0x02, 0x05, 0x05, 0x00, 0x03, 0x07, 0x01, 0x01
        /*0010*/ 	.byte	0x02, 0x03, 0x00, 0x00, 0x02, 0x06, 0x01, 0x00, 0x04, 0x0b, 0x08, 0x00, 0x09, 0x00, 0x00, 0x00
        /*0020*/ 	.byte	0x00, 0x00, 0x00, 0x00


//--------------------- .nv.info._Z11addAuxArrayPfS_j --------------------------
	.section	.nv.info._Z11addAuxArrayPfS_j,"",@"SHT_CUDA_INFO"
	.sectionflags	@""
	.align	4


	//----- nvinfo : EIATTR_CUDA_API_VERSION
	.align		4
        /*0000*/ 	.byte	0x04, 0x37
        /*0002*/ 	.short	(.L_13 - .L_12)
.L_12:
        /*0004*/ 	.word	0x00000082


	//----- nvinfo : EIATTR_KPARAM_INFO
	.align		4
.L_13:
        /*0008*/ 	.byte	0x04, 0x17
        /*000a*/ 	.short	(.L_15 - .L_14)
.L_14:
        /*000c*/ 	.word	0x00000000
        /*0010*/ 	.short	0x0002
        /*0012*/ 	.short	0x0010
        /*0014*/ 	.byte	0x00, 0xf0, 0x11, 0x00


	//----- nvinfo : EIATTR_KPARAM_INFO
	.align		4
.L_15:
        /*0018*/ 	.byte	0x04, 0x17
        /*001a*/ 	.short	(.L_17 - .L_16)
.L_16:
        /*001c*/ 	.word	0x00000000
        /*0020*/ 	.short	0x0001
        /*0022*/ 	.short	0x0008
        /*0024*/ 	.byte	0x00, 0xf5, 0x21, 0x00


	//----- nvinfo : EIATTR_KPARAM_INFO
	.align		4
.L_17:
        /*0028*/ 	.byte	0x04, 0x17
        /*002a*/ 	.short	(.L_19 - .L_18)
.L_18:
        /*002c*/ 	.word	0x00000000
        /*0030*/ 	.short	0x0000
        /*0032*/ 	.short	0x0000
        /*0034*/ 	.byte	0x00, 0xf5, 0x21, 0x00


	//----- nvinfo : EIATTR_SPARSE_MMA_MASK
	.align		4
.L_19:
        /*0038*/ 	.byte	0x03, 0x50
        /*003a*/ 	.short	0x0000


	//----- nvinfo : EIATTR_MAXREG_COUNT
	.align		4
        /*003c*/ 	.byte	0x03, 0x1b
        /*003e*/ 	.short	0x00ff


	//----- nvinfo : EIATTR_MERCURY_ISA_VERSION
	.align		4
        /*0040*/ 	.byte	0x03, 0x5f
        /*0042*/ 	.short	0x0101


	//----- nvinfo : EIATTR_VRC_CTA_INIT_COUNT
	.align		4
        /*0044*/ 	.byte	0x02, 0x4a
	.zero		1
	.zero		1


	//----- nvinfo : EIATTR_EXIT_INSTR_OFFSETS
	.align		4
        /*0048*/ 	.byte	0x04, 0x1c
        /*004a*/ 	.short	(.L_21 - .L_20)


	//   ....[0]....
.L_20:
        /*004c*/ 	.word	0x00000030


	//   ....[1]....
        /*0050*/ 	.word	0x00000190


	//   ....[2]....
        /*0054*/ 	.word	0x00000200


	//----- nvinfo : EIATTR_CRS_STACK_SIZE
	.align		4
.L_21:
        /*0058*/ 	.byte	0x04, 0x1e
        /*005a*/ 	.short	(.L_23 - .L_22)
.L_22:
        /*005c*/ 	.word	0x00000000


	//----- nvinfo : EIATTR_CBANK_PARAM_SIZE
	.align		4
.L_23:
        /*0060*/ 	.byte	0x03, 0x19
        /*0062*/ 	.short	0x0014


	//----- nvinfo : EIATTR_PARAM_CBANK
	.align		4
        /*0064*/ 	.byte	0x04, 0x0a
        /*0066*/ 	.short	(.L_25 - .L_24)
	.align		4
.L_24:
        /*0068*/ 	.word	index@(.nv.constant0._Z11addAuxArrayPfS_j)
        /*006c*/ 	.short	0x0380
        /*006e*/ 	.short	0x0014


	//----- nvinfo : EIATTR_SW_WAR
	.align		4
.L_25:
        /*0070*/ 	.byte	0x04, 0x36
        /*0072*/ 	.short	(.L_27 - .L_26)
.L_26:
        /*0074*/ 	.word	0x00000008
.L_27:


//--------------------- .nv.info._Z11prefix_scanPfS_S_j --------------------------
	.section	.nv.info._Z11prefix_scanPfS_S_j,"",@"SHT_CUDA_INFO"
	.sectionflags	@""
	.align	4


	//----- nvinfo : EIATTR_CUDA_API_VERSION
	.align		4
        /*0000*/ 	.byte	0x04, 0x37
        /*0002*/ 	.short	(.L_29 - .L_28)
.L_28:
        /*0004*/ 	.word	0x00000082


	//----- nvinfo : EIATTR_KPARAM_INFO
	.align		4
.L_29:
        /*0008*/ 	.byte	0x04, 0x17
        /*000a*/ 	.short	(.L_31 - .L_30)
.L_30:
        /*000c*/ 	.word	0x00000000
        /*0010*/ 	.short	0x0003
        /*0012*/ 	.short	0x0018
        /*0014*/ 	.byte	0x00, 0xf0, 0x11, 0x00


	//----- nvinfo : EIATTR_KPARAM_INFO
	.align		4
.L_31:
        /*0018*/ 	.byte	0x04, 0x17
        /*001a*/ 	.short	(.L_33 - .L_32)
.L_32:
        /*001c*/ 	.word	0x00000000
        /*0020*/ 	.short	0x0002
        /*0022*/ 	.short	0x0010
        /*0024*/ 	.byte	0x00, 0xf5, 0x21, 0x00


	//----- nvinfo : EIATTR_KPARAM_INFO
	.align		4
.L_33:
        /*0028*/ 	.byte	0x04, 0x17
        /*002a*/ 	.short	(.L_35 - .L_34)
.L_34:
        /*002c*/ 	.word	0x00000000
        /*0030*/ 	.short	0x0001
        /*0032*/ 	.short	0x0008
        /*0034*/ 	.byte	0x00, 0xf5, 0x21, 0x00


	//----- nvinfo : EIATTR_KPARAM_INFO
	.align		4
.L_35:
        /*0038*/ 	.byte	0x04, 0x17
        /*003a*/ 	.short	(.L_37 - .L_36)
.L_36:
        /*003c*/ 	.word	0x00000000
        /*0040*/ 	.short	0x0000
        /*0042*/ 	.short	0x0000
        /*0044*/ 	.byte	0x00, 0xf5, 0x21, 0x00


	//----- nvinfo : EIATTR_SPARSE_MMA_MASK
	.align		4
.L_37:
        /*0048*/ 	.byte	0x03, 0x50
        /*004a*/ 	.short	0x0000


	//----- nvinfo : EIATTR_MAXREG_COUNT
	.align		4
        /*004c*/ 	.byte	0x03, 0x1b
        /*004e*/ 	.short	0x00ff


	//----- nvinfo : EIATTR_NUM_BARRIERS
	.align		4
        /*0050*/ 	.byte	0x02, 0x4c
        /*0052*/ 	.byte	0x01
	.zero		1


	//----- nvinfo : EIATTR_MERCURY_ISA_VERSION
	.align		4
        /*0054*/ 	.byte	0x03, 0x5f
        /*0056*/ 	.short	0x0101


	//----- nvinfo : EIATTR_VRC_CTA_INIT_COUNT
	.align		4
        /*0058*/ 	.byte	0x02, 0x4a
	.zero		1
	.zero		1


	//----- nvinfo : EIATTR_EXIT_INSTR_OFFSETS
	.align		4
        /*005c*/ 	.byte	0x04, 0x1c
        /*005e*/ 	.short	(.L_39 - .L_38)


	//   ....[0]....
.L_38:
        /*0060*/ 	.word	0x00000a90


	//   ....[1]....
        /*0064*/ 	.word	0x00000ae0


	//----- nvinfo : EIATTR_CBANK_PARAM_SIZE
	.align		4
.L_39:
        /*0068*/ 	.byte	0x03, 0x19
        /*006a*/ 	.short	0x001c


	//----- nvinfo : EIATTR_PARAM_CBANK
	.align		4
        /*006c*/ 	.byte	0x04, 0x0a
        /*006e*/ 	.short	(.L_41 - .L_40)
	.align		4
.L_40:
        /*0070*/ 	.word	index@(.nv.constant0._Z11prefix_scanPfS_S_j)
        /*0074*/ 	.short	0x0380
        /*0076*/ 	.short	0x001c


	//----- nvinfo : EIATTR_SW_WAR
	.align		4
.L_41:
        /*0078*/ 	.byte	0x04, 0x36
        /*007a*/ 	.short	(.L_43 - .L_42)
.L_42:
        /*007c*/ 	.word	0x00000008
.L_43:


//--------------------- .nv.callgraph             --------------------------
	.section	.nv.callgraph,"",@"SHT_CUDA_CALLGRAPH"
	.align	4
	.sectionentsize	8
	.align		4
        /*0000*/ 	.word	0x00000000
	.align		4
        /*0004*/ 	.word	0xffffffff
	.align		4
        /*0008*/ 	.word	0x00000000
	.align		4
        /*000c*/ 	.word	0xfffffffe
	.align		4
        /*0010*/ 	.word	0x00000000
	.align		4
        /*0014*/ 	.word	0xfffffffd
	.align		4
        /*0018*/ 	.word	0x00000000
	.align		4
        /*001c*/ 	.word	0xfffffffc


//--------------------- .text._Z11addAuxArrayPfS_j --------------------------
	.section	.text._Z11addAuxArrayPfS_j,"ax",@progbits
	.align	128
        .global         _Z11addAuxArrayPfS_j
        .type           _Z11addAuxArrayPfS_j,@function
        .size           _Z11addAuxArrayPfS_j,(.L_x_4 - _Z11addAuxArrayPfS_j)
        .other          _Z11addAuxArrayPfS_j,@"STO_CUDA_ENTRY STV_DEFAULT"
_Z11addAuxArrayPfS_j:
.text._Z11addAuxArrayPfS_j:
[----:B------:R-:W-:Y:S01]  /*0000*/  LDC R1, c[0x0][0x37c] ;  /* 0x0000df00ff017b82 */ /* 0x000fe20000000800 */
[----:B------:R-:W0:Y:S02]  /*0010*/  S2R R5, SR_CTAID.X ;  /* 0x0000000000057919 */ /* 0x000e240000002500 */
[----:B0-----:R-:W-:-:S13]  /*0020*/  ISETP.NE.AND P0, PT, R5, RZ, PT ;  /* 0x000000ff0500720c */ /* 0x001fda0003f05270 */
[----:B------:R-:W-:Y:S05]  /*0030*/  @!P0 EXIT ;  /* 0x000000000000894d */ /* 0x000fea0003800000 */
[----:B------:R-:W0:Y:S01]  /*0040*/  S2R R7, SR_TID.X ;  /* 0x0000000000077919 */ /* 0x000e220000002100 */
[----:B------:R-:W1:Y:S01]  /*0050*/  LDCU UR4, c[0x0][0x360] ;  /* 0x00006c00ff0477ac */ /* 0x000e620008000800 */
[----:B------:R-:W2:Y:S01]  /*0060*/  LDC.64 R2, c[0x0][0x388] ;  /* 0x0000e200ff027b82 */ /* 0x000ea20000000a00 */
[----:B------:R-:W-:Y:S01]  /*0070*/  BSSY.RECONVERGENT B0, `(.L_x_0) ;  /* 0x0000011000007945 */ /* 0x000fe20003800200 */
[----:B------:R-:W3:Y:S01]  /*0080*/  LDCU UR5, c[0x0][0x390] ;  /* 0x00007200ff0577ac */ /* 0x000ee20008000800 */
[----:B------:R-:W4:Y:S01]  /*0090*/  LDCU.64 UR6, c[0x0][0x358] ;  /* 0x00006b00ff0677ac */ /* 0x000f220008000a00 */
[C---:B-1----:R-:W-:Y:S01]  /*00a0*/  IMAD R0, R5.reuse, UR4, RZ ;  /* 0x0000000405007c24 */ /* 0x042fe2000f8e02ff */
[----:B------:R-:W-:-:S05]  /*00b0*/  IADD3 R5, PT, PT, R5, -0x1, RZ ;  /* 0xffffffff05057810 */ /* 0x000fca0007ffe0ff */
[----:B--2---:R-:W-:Y:S01]  /*00c0*/  IMAD.WIDE.U32 R2, R5, 0x4, R2 ;  /* 0x0000000405027825 */ /* 0x004fe200078e0002 */
[----:B0-----:R-:W-:-:S04]  /*00d0*/  LEA R7, R0, R7, 0x1 ;  /* 0x0000000700077211 */ /* 0x001fc800078e08ff */
[C---:B---3--:R-:W-:Y:S02]  /*00e0*/  ISETP.GE.U32.AND P0, PT, R7.reuse, UR5, PT ;  /* 0x0000000507007c0c */ /* 0x048fe4000bf06070 */
[----:B------:R-:W-:-:S04]  /*00f0*/  IADD3 R9, PT, PT, R7, UR4, RZ ;  /* 0x0000000407097c10 */ /* 0x000fc8000fffe0ff */
[----:B------:R-:W-:-:S07]  /*0100*/  ISETP.GE.U32.AND P1, PT, R9, UR5, PT ;  /* 0x0000000509007c0c */ /* 0x000fce000bf26070 */
[----:B----4-:R-:W-:Y:S06]  /*0110*/  @P0 BRA `(.L_x_1) ;  /* 0x0000000000180947 */ /* 0x010fec0003800000 */
[----:B------:R-:W0:Y:S01]  /*0120*/  LDC.64 R4, c[0x0][0x380] ;  /* 0x0000e000ff047b82 */ /* 0x000e220000000a00 */
[----:B------:R-:W2:Y:S01]  /*0130*/  LDG.E R0, desc[UR6][R2.64] ;  /* 0x0000000602007981 */ /* 0x000ea2000c1e1900 */
[----:B0-----:R-:W-:-:S05]  /*0140*/  IMAD.WIDE R4, R7, 0x4, R4 ;  /* 0x0000000407047825 */ /* 0x001fca00078e0204 */
[----:B------:R-:W2:Y:S02]  /*0150*/  LDG.E R7, desc[UR6][R4.64] ;  /* 0x0000000604077981 */ /* 0x000ea4000c1e1900 */
[----:B--2---:R-:W-:-:S05]  /*0160*/  FADD R7, R0, R7 ;  /* 0x0000000700077221 */ /* 0x004fca0000000000 */
[----:B------:R0:W-:Y:S02]  /*0170*/  STG.E desc[UR6][R4.64], R7 ;  /* 0x0000000704007986 */ /* 0x0001e4000c101906 */
.L_x_1:
[----:B------:R-:W-:Y:S05]  /*0180*/  BSYNC.RECONVERGENT B0 ;  /* 0x0000000000007941 */ /* 0x000fea0003800200 */
.L_x_0:
[----:B------:R-:W-:Y:S05]  /*0190*/  @P1 EXIT ;  /* 0x000000000000194d */ /* 0x000fea0003800000 */
[----:B0-----:R-:W0:Y:S01]  /*01a0*/  LDC.64 R4, c[0x0][0x380] ;  /* 0x0000e000ff047b82 */ /* 0x001e220000000a00 */
[----:B------:R-:W2:Y:S01]  /*01b0*/  LDG.E R2, desc[UR6][R2.64] ;  /* 0x0000000602027981 */ /* 0x000ea2000c1e1900 */
[----:B0-----:R-:W-:-:S05]  /*01c0*/  IMAD.WIDE.U32 R4, R9, 0x4, R4 ;  /* 0x0000000409047825 */ /* 0x001fca00078e0004 */
[----:B------:R-:W2:Y:S02]  /*01d0*/  LDG.E R7, desc[UR6][R4.64] ;  /* 0x0000000604077981 */ /* 0x000ea4000c1e1900 */
[----:B--2---:R-:W-:-:S05]  /*01e0*/  FADD R7, R2, R7 ;  /* 0x0000000702077221 */ /* 0x004fca0000000000 */
[----:B------:R-:W-:Y:S01]  /*01f0*/  STG.E desc[UR6][R4.64], R7 ;  /* 0x0000000704007986 */ /* 0x000fe2000c101906 */
[----:B------:R-:W-:Y:S05]  /*0200*/  EXIT ;  /* 0x000000000000794d */ /* 0x000fea0003800000 */
.L_x_2:
[----:B------:R-:W-:-:S00]  /*0210*/  BRA `(.L_x_2) ;  /* 0xfffffffc00fc7947 */ /* 0x000fc0000383ffff */
[----:B------:R-:W-:-:S00]  /*0220*/  NOP ;  /* 0x0000000000007918 */ /* 0x000fc00000000000 */
        /* <DEDUP_REMOVED lines=13> */
.L_x_4:


//--------------------- .text._Z11prefix_scanPfS_S_j --------------------------
	.section	.text._Z11prefix_scanPfS_S_j,"ax",@progbits
	.align	128
        .global         _Z11prefix_scanPfS_S_j
        .type           _Z11prefix_scanPfS_S_j,@function
        .size           _Z11prefix_scanPfS_S_j,(.L_x_5 - _Z11prefix_scanPfS_S_j)
        .other          _Z11prefix_scanPfS_S_j,@"STO_CUDA_ENTRY STV_DEFAULT"
_Z11prefix_scanPfS_S_j:
.text._Z11prefix_scanPfS_S_j:
[----:B------:R-:W-:Y:S01]  /*0000*/  LDC R1, c[0x0][0x37c] ;  /* 0x0000df00ff017b82 */ /* 0x000fe20000000800 */
[----:B------:R-:W0:Y:S07]  /*0010*/  S2R R0, SR_CTAID.X ;  /* 0x0000000000007919 */ /* 0x000e2e0000002500 */
[----:B------:R-:W0:Y:S01]  /*0020*/  LDC R5, c[0x0][0x360] ;  /* 0x0000d800ff057b82 */ /* 0x000e220000000800 */
[----:B------:R-:W1:Y:S01]  /*0030*/  LDCU UR4, c[0x0][0x398] ;  /* 0x00007300ff0477ac */ /* 0x000e620008000800 */
[----:B------:R-:W2:Y:S01]  /*0040*/  S2R R3, SR_TID.X ;  /* 0x0000000000037919 */ /* 0x000ea20000002100 */
[----:B------:R-:W3:Y:S05]  /*0050*/  LDCU.64 UR6, c[0x0][0x358] ;  /* 0x00006b00ff0677ac */ /* 0x000eea0008000a00 */
[----:B------:R-:W4:Y:S01]  /*0060*/  S2UR UR5, SR_CgaCtaId ;  /* 0x00000000000579c3 */ /* 0x000f220000008800 */
[----:B------:R-:W5:Y:S01]  /*0070*/  LDCU.64 UR8, c[0x0][0x390] ;  /* 0x00007200ff0877ac */ /* 0x000f620008000a00 */
[----:B0-----:R-:W-:-:S04]  /*0080*/  IMAD R4, R0, R5, RZ ;  /* 0x0000000500047224 */ /* 0x001fc800078e02ff */
[----:B--2---:R-:W-:-:S04]  /*0090*/  IMAD R4, R4, 0x2, R3 ;  /* 0x0000000204047824 */ /* 0x004fc800078e0203 */
[C---:B------:R-:W-:Y:S01]  /*00a0*/  IMAD.IADD R2, R4.reuse, 0x1, R5 ;  /* 0x0000000104027824 */ /* 0x040fe200078e0205 */
[----:B-1----:R-:W-:-:S04]  /*00b0*/  ISETP.GE.U32.AND P1, PT, R4, UR4, PT ;  /* 0x0000000404007c0c */ /* 0x002fc8000bf26070 */
[----:B------:R-:W-:-:S09]  /*00c0*/  ISETP.GE.U32.AND P2, PT, R2, UR4, PT ;  /* 0x0000000402007c0c */ /* 0x000fd2000bf46070 */
[----:B------:R-:W0:Y:S08]  /*00d0*/  @!P1 LDC.64 R8, c[0x0][0x388] ;  /* 0x0000e200ff089b82 */ /* 0x000e300000000a00 */
[----:B------:R-:W1:Y:S01]  /*00e0*/  @!P2 LDC.64 R10, c[0x0][0x388] ;  /* 0x0000e200ff0aab82 */ /* 0x000e620000000a00 */
[----:B0-----:R-:W-:-:S06]  /*00f0*/  @!P1 IMAD.WIDE R8, R4, 0x4, R8 ;  /* 0x0000000404089825 */ /* 0x001fcc00078e0208 */
[----:B---3--:R-:W2:Y:S01]  /*0100*/  @!P1 LDG.E R9, desc[UR6][R8.64] ;  /* 0x0000000608099981 */ /* 0x008ea2000c1e1900 */
[----:B-1----:R-:W-:-:S06]  /*0110*/  @!P2 IMAD.WIDE.U32 R10, R2, 0x4, R10 ;  /* 0x00000004020aa825 */ /* 0x002fcc00078e000a */
[----:B------:R-:W3:Y:S01]  /*0120*/  @!P2 LDG.E R10, desc[UR6][R10.64] ;  /* 0x000000060a0aa981 */ /* 0x000ee2000c1e1900 */
[----:B------:R-:W-:Y:S02]  /*0130*/  UMOV UR4, 0x400 ;  /* 0x0000040000047882 */ /* 0x000fe40000000000 */
[----:B----4-:R-:W-:-:S06]  /*0140*/  ULEA UR4, UR5, UR4, 0x18 ;  /* 0x0000000405047291 */ /* 0x010fcc000f8ec0ff */
[----:B------:R-:W-:-:S05]  /*0150*/  LEA R6, R3, UR4, 0x2 ;  /* 0x0000000403067c11 */ /* 0x000fca000f8e10ff */
[----:B------:R-:W-:Y:S01]  /*0160*/  IMAD R5, R5, 0x4, R6 ;  /* 0x0000000405057824 */ /* 0x000fe200078e0206 */
[----:B------:R-:W-:-:S13]  /*0170*/  ISETP.GT.U32.AND P0, PT, R3, 0x1ff, PT ;  /* 0x000001ff0300780c */ /* 0x000fda0003f04070 */
[C---:B------:R-:W-:Y:S02]  /*0180*/  @!P0 LEA R15, R3.reuse, UR4, 0x3 ;  /* 0x00000004030f8c11 */ /* 0x040fe4000f8e18ff */
[----:B------:R-:W-:-:S13]  /*0190*/  ISETP.GT.U32.AND P3, PT, R3, 0xff, PT ;  /* 0x000000ff0300780c */ /* 0x000fda0003f64070 */
[----:B------:R-:W-:Y:S01]  /*01a0*/  @!P3 LEA R14, R3, UR4, 0x4 ;  /* 0x00000004030ebc11 */ /* 0x000fe2000f8e20ff */
[----:B--2---:R-:W-:Y:S04]  /*01b0*/  @!P1 STS [R6], R9 ;  /* 0x0000000906009388 */ /* 0x004fe80000000800 */
[----:B------:R-:W-:Y:S04]  /*01c0*/  @P1 STS [R6], RZ ;  /* 0x000000ff06001388 */ /* 0x000fe80000000800 */
[----:B---3--:R-:W-:Y:S04]  /*01d0*/  @!P2 STS [R5], R10 ;  /* 0x0000000a0500a388 */ /* 0x008fe80000000800 */
[----:B------:R-:W-:Y:S01]  /*01e0*/  @P2 STS [R5], RZ ;  /* 0x000000ff05002388 */ /* 0x000fe20000000800 */
[----:B------:R-:W-:Y:S06]  /*01f0*/  BAR.SYNC.DEFER_BLOCKING 0x0 ;  /* 0x0000000000007b1d */ /* 0x000fec0000010000 */
[----:B------:R-:W0:Y:S02]  /*0200*/  @!P0 LDS.64 R12, [R15] ;  /* 0x000000000f0c8984 */ /* 0x000e240000000a00 */
[----:B0-----:R-:W-:-:S05]  /*0210*/  @!P0 FADD R12, R12, R13 ;  /* 0x0000000d0c0c8221 */ /* 0x001fca0000000000 */
[----:B------:R-:W-:Y:S01]  /*0220*/  @!P0 STS [R15+0x4], R12 ;  /* 0x0000040c0f008388 */ /* 0x000fe20000000800 */
[----:B------:R-:W-:Y:S06]  /*0230*/  BAR.SYNC.DEFER_BLOCKING 0x0 ;  /* 0x0000000000007b1d */ /* 0x000fec0000010000 */
[----:B------:R-:W-:Y:S04]  /*0240*/  @!P3 LDS R7, [R14+0x4] ;  /* 0x000004000e07b984 */ /* 0x000fe80000000800 */
[----:B------:R-:W0:Y:S01]  /*0250*/  @!P3 LDS R8, [R14+0xc] ;  /* 0x00000c000e08b984 */ /* 0x000e220000000800 */
[----:B------:R-:W-:-:S13]  /*0260*/  ISETP.GT.U32.AND P0, PT, R3, 0x7f, PT ;  /* 0x0000007f0300780c */ /* 0x000fda0003f04070 */
[----:B------:R-:W-:Y:S01]  /*0270*/  @!P0 LEA R11, R3, UR4, 0x5 ;  /* 0x00000004030b8c11 */ /* 0x000fe2000f8e28ff */
        /* <DEDUP_REMOVED lines=47> */
[----:B------:R-:W-:Y:S01]  /*0570*/  ISETP.NE.AND P3, PT, R3, RZ, PT ;  /* 0x000000ff0300720c */ /* 0x000fe20003f65270 */
[----:B0-----:R-:W-:-:S05]  /*0580*/  @!P0 FADD R8, R8, R11 ;  /* 0x0000000b08088221 */ /* 0x001fca0000000000 */
[----:B------:R-:W-:Y:S01]  /*0590*/  @!P0 STS [R13+0x7fc], R8 ;  /* 0x0007fc080d008388 */ /* 0x000fe20000000800 */
[----:B------:R-:W-:Y:S06]  /*05a0*/  BAR.SYNC.DEFER_BLOCKING 0x0 ;  /* 0x0000000000007b1d */ /* 0x000fec0000010000 */
[----:B------:R-:W-:Y:S04]  /*05b0*/  @!P3 LDS R9, [UR4+0x7fc] ;  /* 0x0007fc04ff09b984 */ /* 0x000fe80008000800 */
[----:B------:R-:W0:Y:S02]  /*05c0*/  @!P3 LDS R10, [UR4+0xffc] ;  /* 0x000ffc04ff0ab984 */ /* 0x000e240008000800 */
[----:B0-----:R-:W-:-:S05]  /*05d0*/  @!P3 FADD R9, R9, R10 ;  /* 0x0000000a0909b221 */ /* 0x001fca0000000000 */
[----:B------:R-:W-:Y:S01]  /*05e0*/  @!P3 STS [UR4+0xffc], R9 ;  /* 0x000ffc09ff00b988 */ /* 0x000fe20008000804 */
[----:B------:R-:W-:Y:S08]  /*05f0*/  BAR.SYNC.DEFER_BLOCKING 0x0 ;  /* 0x0000000000007b1d */ /* 0x000ff00000010000 */
[----:B------:R-:W-:Y:S06]  /*0600*/  BAR.SYNC.DEFER_BLOCKING 0x0 ;  /* 0x0000000000007b1d */ /* 0x000fec0000010000 */
[----:B------:R-:W-:Y:S04]  /*0610*/  @!P3 LDS R7, [UR4+0x7fc] ;  /* 0x0007fc04ff07b984 */ /* 0x000fe80008000800 */
[----:B------:R-:W0:Y:S01]  /*0620*/  @!P3 LDS R10, [UR4+0xbfc] ;  /* 0x000bfc04ff0ab984 */ /* 0x000e220008000800 */
[----:B------:R-:W-:-:S13]  /*0630*/  ISETP.GT.U32.AND P0, PT, R3, 0x2, PT ;  /* 0x000000020300780c */ /* 0x000fda0003f04070 */
[----:B------:R-:W-:Y:S01]  /*0640*/  @!P0 LEA R11, R3, UR4, 0xa ;  /* 0x00000004030b8c11 */ /* 0x000fe2000f8e50ff */
[----:B0-----:R-:W-:-:S05]  /*0650*/  @!P3 FADD R7, R7, R10 ;  /* 0x0000000a0707b221 */ /* 0x001fca0000000000 */
[----:B------:R-:W-:Y:S01]  /*0660*/  @!P3 STS [UR4+0xbfc], R7 ;  /* 0x000bfc07ff00b988 */ /* 0x000fe20008000804 */
        /* <DEDUP_REMOVED lines=38> */
[----:B------:R-:W-:Y:S01]  /*08d0*/  ISETP.GT.U32.AND P0, PT, R3, 0xfe, PT ;  /* 0x000000fe0300780c */ /* 0x000fe20003f04070 */
[----:B0-----:R-:W-:-:S05]  /*08e0*/  @!P3 FADD R7, R7, R10 ;  /* 0x0000000a0707b221 */ /* 0x001fca0000000000 */
[----:B------:R-:W-:Y:S07]  /*08f0*/  @!P3 STS [R14+0x2c], R7 ;  /* 0x00002c070e00b388 */ /* 0x000fee0000000800 */
[C---:B------:R-:W-:Y:S01]  /*0900*/  @!P0 LEA R10, R3.reuse, UR4, 0x4 ;  /* 0x00000004030a8c11 */ /* 0x040fe2000f8e20ff */
[----:B------:R-:W-:Y:S06]  /*0910*/  BAR.SYNC.DEFER_BLOCKING 0x0 ;  /* 0x0000000000007b1d */ /* 0x000fec0000010000 */
[----:B------:R-:W-:Y:S04]  /*0920*/  @!P0 LDS R8, [R10+0xc] ;  /* 0x00000c000a088984 */ /* 0x000fe80000000800 */
[----:B------:R-:W0:Y:S01]  /*0930*/  @!P0 LDS R11, [R10+0x14] ;  /* 0x000014000a0b8984 */ /* 0x000e220000000800 */
[----:B------:R-:W-:-:S13]  /*0940*/  ISETP.GT.U32.AND P3, PT, R3, 0x1fe, PT ;  /* 0x000001fe0300780c */ /* 0x000fda0003f64070 */
[----:B------:R-:W-:Y:S02]  /*0950*/  @!P3 IMAD R12, R3, 0x4, R6 ;  /* 0x00000004030cb824 */ /* 0x000fe400078e0206 */
[----:B0-----:R-:W-:-:S05]  /*0960*/  @!P0 FADD R11, R8, R11 ;  /* 0x0000000b080b8221 */ /* 0x001fca0000000000 */
[----:B------:R0:W-:Y:S01]  /*0970*/  @!P0 STS [R10+0x14], R11 ;  /* 0x0000140b0a008388 */ /* 0x0001e20000000800 */
[----:B------:R-:W-:Y:S08]  /*0980*/  BAR.SYNC.DEFER_BLOCKING 0x0 ;  /* 0x0000000000007b1d */ /* 0x000ff00000010000 */
[----:B0-----:R-:W0:Y:S01]  /*0990*/  @!P2 LDC.64 R10, c[0x0][0x380] ;  /* 0x0000e000ff0aab82 */ /* 0x001e220000000a00 */
[----:B------:R-:W-:Y:S04]  /*09a0*/  @!P3 LDS R8, [R12+0x4] ;  /* 0x000004000c08b984 */ /* 0x000fe80000000800 */
[----:B------:R-:W1:Y:S02]  /*09b0*/  @!P3 LDS R9, [R12+0x8] ;  /* 0x000008000c09b984 */ /* 0x000e640000000800 */
[----:B-1----:R-:W-:-:S02]  /*09c0*/  @!P3 FADD R7, R8, R9 ;  /* 0x000000090807b221 */ /* 0x002fc40000000000 */
[----:B------:R-:W1:Y:S03]  /*09d0*/  @!P1 LDC.64 R8, c[0x0][0x380] ;  /* 0x0000e000ff089b82 */ /* 0x000e660000000a00 */
[----:B------:R-:W-:Y:S05]  /*09e0*/  @!P3 STS [R12+0x8], R7 ;  /* 0x000008070c00b388 */ /* 0x000fea0000000800 */
[----:B------:R-:W-:Y:S01]  /*09f0*/  BAR.SYNC.DEFER_BLOCKING 0x0 ;  /* 0x0000000000007b1d */ /* 0x000fe20000010000 */
[----:B-----5:R-:W-:-:S05]  /*0a00*/  ISETP.NE.U32.AND P0, PT, RZ, UR8, PT ;  /* 0x00000008ff007c0c */ /* 0x020fca000bf05070 */
[----:B------:R-:W2:Y:S04]  /*0a10*/  @!P1 LDS R13, [R6] ;  /* 0x00000000060d9984 */ /* 0x000ea80000000800 */
[----:B------:R-:W3:Y:S01]  /*0a20*/  @!P2 LDS R5, [R5] ;  /* 0x000000000505a984 */ /* 0x000ee20000000800 */
[----:B------:R-:W-:-:S04]  /*0a30*/  ISETP.NE.AND.EX P0, PT, RZ, UR9, PT, P0 ;  /* 0x00000009ff007c0c */ /* 0x000fc8000bf05300 */
[----:B------:R-:W-:Y:S01]  /*0a40*/  ISETP.NE.OR P0, PT, R3, RZ, !P0 ;  /* 0x000000ff0300720c */ /* 0x000fe20004705670 */
[----:B-1----:R-:W-:-:S04]  /*0a50*/  @!P1 IMAD.WIDE R8, R4, 0x4, R8 ;  /* 0x0000000404089825 */ /* 0x002fc800078e0208 */
[----:B0-----:R-:W-:Y:S01]  /*0a60*/  @!P2 IMAD.WIDE.U32 R2, R2, 0x4, R10 ;  /* 0x000000040202a825 */ /* 0x001fe200078e000a */
[----:B--2---:R0:W-:Y:S04]  /*0a70*/  @!P1 STG.E desc[UR6][R8.64], R13 ;  /* 0x0000000d08009986 */ /* 0x0041e8000c101906 */
[----:B---3--:R0:W-:Y:S03]  /*0a80*/  @!P2 STG.E desc[UR6][R2.64], R5 ;  /* 0x000000050200a986 */ /* 0x0081e6000c101906 */
[----:B------:R-:W-:Y:S05]  /*0a90*/  @P0 EXIT ;  /* 0x000000000000094d */ /* 0x000fea0003800000 */
[----:B0-----:R-:W0:Y:S01]  /*0aa0*/  LDS R5, [UR4+0xffc] ;  /* 0x000ffc04ff057984 */ /* 0x001e220008000800 */
[----:B------:R-:W1:Y:S02]  /*0ab0*/  LDC.64 R2, c[0x0][0x390] ;  /* 0x0000e400ff027b82 */ /* 0x000e640000000a00 */
[----:B-1----:R-:W-:-:S05]  /*0ac0*/  IMAD.WIDE.U32 R2, R0, 0x4, R2 ;  /* 0x0000000400027825 */ /* 0x002fca00078e0002 */
[----:B0-----:R-:W-:Y:S01]  /*0ad0*/  STG.E desc[UR6][R2.64], R5 ;  /* 0x0000000502007986 */ /* 0x001fe2000c101906 */
[----:B------:R-:W-:Y:S05]  /*0ae0*/  EXIT ;  /* 0x000000000000794d */ /* 0x000fea0003800000 */
.L_x_3:
        /* <DEDUP_REMOVED lines=9> */
.L_x_5:


//--------------------- .nv.shared.reserved.0     --------------------------
	.section	.nv.shared.reserved.0,"aw",@nobits
	.weak		__nv_reservedSMEM_offset_0_alias
	.size		__nv_reservedSMEM_offset_0_alias, 0, 64
	.other		__nv_reservedSMEM_offset_0_alias,@"STO_CUDA_RESERVED_SHARED STV_DEFAULT"
__nv_reservedSMEM_offset_0_alias:
	.zero		0
	.zero		64


//--------------------- .nv.shared._Z11prefix_scanPfS_S_j --------------------------
	.section	.nv.shared._Z11prefix_scanPfS_S_j,"aw",@nobits
	.sectionflags	@""
	.align	4
.nv.shared._Z11prefix_scanPfS_S_j:
	.zero		5120


//--------------------- .nv.constant0._Z11addAuxArrayPfS_j --------------------------
	.section	.nv.constant0._Z11addAuxArrayPfS_j,"a",@progbits
	.sectionflags	@""
	.align	4
.nv.constant0._Z11addAuxArrayPfS_j:
	.zero		916


//--------------------- .nv.constant0._Z11prefix_scanPfS_S_j --------------------------
	.section	.nv.constant0._Z11prefix_scanPfS_S_j,"a",@progbits
	.sectionflags	@""
	.align	4
.nv.constant0._Z11prefix_scanPfS_S_j:
	.zero		924


//--------------------- SYMBOLS --------------------------

	.type		.nv.reservedSmem.offset0,@object
	.size		.nv.reservedSmem.offset0,0x4
	.type		.nv.reservedSmem.cap,@object
	.size		.nv.reservedSmem.cap,0x4
